//
// Generated by NVIDIA NVVM Compiler
//
// Compiler Build ID: CL-36424714
// Cuda compilation tools, release 13.0, V13.0.88
// Based on NVVM 20.0.0
//

.version 9.0
.target sm_100
.address_size 64

	// .globl	_Z14distanceKernelPfS_fi

.visible .entry _Z14distanceKernelPfS_fi(
	.param .u64 .ptr .align 1 _Z14distanceKernelPfS_fi_param_0,
	.param .u64 .ptr .align 1 _Z14distanceKernelPfS_fi_param_1,
	.param .f32 _Z14distanceKernelPfS_fi_param_2,
	.param .u32 _Z14distanceKernelPfS_fi_param_3
)
{
	.reg .pred 	%p<2>;
	.reg .b32 	%r<6>;
	.reg .b32 	%f<6>;
	.reg .b64 	%rd<8>;

	ld.param.u64 	%rd1, [_Z14distanceKernelPfS_fi_param_0];
	ld.param.u64 	%rd2, [_Z14distanceKernelPfS_fi_param_1];
	ld.param.f32 	%f1, [_Z14distanceKernelPfS_fi_param_2];
	ld.param.u32 	%r2, [_Z14distanceKernelPfS_fi_param_3];
	mov.u32 	%r3, %ctaid.x;
	mov.u32 	%r4, %ntid.x;
	mov.u32 	%r5, %tid.x;
	mad.lo.s32 	%r1, %r3, %r4, %r5;
	setp.ge.s32 	%p1, %r1, %r2;
	@%p1 bra 	$L__BB0_2;
	cvta.to.global.u64 	%rd3, %rd2;
	cvta.to.global.u64 	%rd4, %rd1;
	mul.wide.s32 	%rd5, %r1, 4;
	add.s64 	%rd6, %rd3, %rd5;
	ld.global.f32 	%f2, [%rd6];
	sub.f32 	%f3, %f1, %f2;
	mul.f32 	%f4, %f3, %f3;
	sqrt.rn.f32 	%f5, %f4;
	add.s64 	%rd7, %rd4, %rd5;
	st.global.f32 	[%rd7], %f5;
$L__BB0_2:
	ret;

}


// ===== COMPILED SASS (sm_100) =====

	.target	sm_100

	.elftype	@"ET_EXEC"


//--------------------- .note.nv.tkinfo           --------------------------
	.section	.note.nv.tkinfo,"",@"SHT_NOTE"
	.sectionflags	@"SHF_NOTE_NV_TKINFO"
	.tkinfo
        /*0018*/ 	.word	0x00000002
        /*0030*/ 	.string	""
        /*0030*/ 	.string	"ptxas"
        /*0030*/ 	.string	"Cuda compilation tools, release 13.0, V13.0.88"
        /*0030*/ 	.string	"Build cuda_13.0.r13.0/compiler.36424714_0"
        /*0030*/ 	.string	"-arch sm_100 -m 64 "



//--------------------- .note.nv.cuinfo           --------------------------
	.section	.note.nv.cuinfo,"",@"SHT_NOTE"
	.sectionflags	@"SHF_NOTE_NV_CUINFO"
        /*0018*/ 	.short	0x0002
        /*001a*/ 	.short	0x0064
        /*001c*/ 	.short	0x0082
	.zero		2


//--------------------- .nv.info                  --------------------------
	.section	.nv.info,"",@"SHT_CUDA_INFO"
	.align	4


	//----- nvinfo : EIATTR_REGCOUNT
	.align		4
        /*0000*/ 	.byte	0x04, 0x2f
        /*0002*/ 	.short	(.L_1 - .L_0)
	.align		4
.L_0:
        /*0004*/ 	.word	index@(_Z14distanceKernelPfS_fi)
        /*0008*/ 	.word	0x0000000c


	//----- nvinfo : EIATTR_FRAME_SIZE
	.align		4
.L_1:
        /*000c*/ 	.byte	0x04, 0x11
        /*000e*/ 	.short	(.L_3 - .L_2)
	.align		4
.L_2:
        /*0010*/ 	.word	index@($__internal_0_$__cuda_sm20_sqrt_rn_f32_slowpath)
        /*0014*/ 	.word	0x00000000


	//----- nvinfo : EIATTR_FRAME_SIZE
	.align		4
.L_3:
        /*0018*/ 	.byte	0x04, 0x11
        /*001a*/ 	.short	(.L_5 - .L_4)
	.align		4
.L_4:
        /*001c*/ 	.word	index@(_Z14distanceKernelPfS_fi)
        /*0020*/ 	.word	0x00000000


	//----- nvinfo : EIATTR_MIN_STACK_SIZE
	.align		4
.L_5:
        /*0024*/ 	.byte	0x04, 0x12
        /*0026*/ 	.short	(.L_7 - .L_6)
	.align		4
.L_6:
        /*0028*/ 	.word	index@(_Z14distanceKernelPfS_fi)
        /*002c*/ 	.word	0x00000000
.L_7:


//--------------------- .nv.compat                --------------------------
	.section	.nv.compat,"",@"SHT_CUDA_COMPAT_INFO"
	.align	4
        /*0000*/ 	.byte	0x02, 0x09, 0x00, 0x00, 0x02, 0x02, 0x01, 0x00, 0x02, 0x05, 0x05, 0x00, 0x03, 0x07, 0x01, 0x01
        /*0010*/ 	.byte	0x02, 0x03, 0x00, 0x00, 0x02, 0x06, 0x01, 0x00, 0x04, 0x0b, 0x08, 0x00, 0x01, 0x00, 0x00, 0x00
        /*0020*/ 	.byte	0x00, 0x00, 0x00, 0x00


//--------------------- .nv.info._Z14distanceKernelPfS_fi --------------------------
	.section	.nv.info._Z14distanceKernelPfS_fi,"",@"SHT_CUDA_INFO"
	.sectionflags	@""
	.align	4


	//----- nvinfo : EIATTR_CUDA_API_VERSION
	.align		4
        /*0000*/ 	.byte	0x04, 0x37
        /*0002*/ 	.short	(.L_9 - .L_8)
.L_8:
        /*0004*/ 	.word	0x00000082


	//----- nvinfo : EIATTR_KPARAM_INFO
	.align		4
.L_9:
        /*0008*/ 	.byte	0x04, 0x17
        /*000a*/ 	.short	(.L_11 - .L_10)
.L_10:
        /*000c*/ 	.word	0x00000000
        /*0010*/ 	.short	0x0003
        /*0012*/ 	.short	0x0014
        /*0014*/ 	.byte	0x00, 0xf0, 0x11, 0x00


	//----- nvinfo : EIATTR_KPARAM_INFO
	.align		4
.L_11:
        /*0018*/ 	.byte	0x04, 0x17
        /*001a*/ 	.short	(.L_13 - .L_12)
.L_12:
        /*001c*/ 	.word	0x00000000
        /*0020*/ 	.short	0x0002
        /*0022*/ 	.short	0x0010
        /*0024*/ 	.byte	0x00, 0xf0, 0x11, 0x00


	//----- nvinfo : EIATTR_KPARAM_INFO
	.align		4
.L_13:
        /*0028*/ 	.byte	0x04, 0x17
        /*002a*/ 	.short	(.L_15 - .L_14)
.L_14:
        /*002c*/ 	.word	0x00000000
        /*0030*/ 	.short	0x0001
        /*0032*/ 	.short	0x0008
        /*0034*/ 	.byte	0x00, 0xf5, 0x21, 0x00


	//----- nvinfo : EIATTR_KPARAM_INFO
	.align		4
.L_15:
        /*0038*/ 	.byte	0x04, 0x17
        /*003a*/ 	.short	(.L_17 - .L_16)
.L_16:
        /*003c*/ 	.word	0x00000000
        /*0040*/ 	.short	0x0000
        /*0042*/ 	.short	0x0000
        /*0044*/ 	.byte	0x00, 0xf5, 0x21, 0x00


	//----- nvinfo : EIATTR_SPARSE_MMA_MASK
	.align		4
.L_17:
        /*0048*/ 	.byte	0x03, 0x50
        /*004a*/ 	.short	0x0000


	//----- nvinfo : EIATTR_MAXREG_COUNT
	.align		4
        /*004c*/ 	.byte	0x03, 0x1b
        /*004e*/ 	.short	0x00ff


	//----- nvinfo : EIATTR_MERCURY_ISA_VERSION
	.align		4
        /*0050*/ 	.byte	0x03, 0x5f
        /*0052*/ 	.short	0x0101


	//----- nvinfo : EIATTR_VRC_CTA_INIT_COUNT
	.align		4
        /*0054*/ 	.byte	0x02, 0x4a
	.zero		1
	.zero		1


	//----- nvinfo : EIATTR_EXIT_INSTR_OFFSETS
	.align		4
        /*0058*/ 	.byte	0x04, 0x1c
        /*005a*/ 	.short	(.L_19 - .L_18)


	//   ....[0]....
.L_18:
        /*005c*/ 	.word	0x00000070


	//   ....[1]....
        /*0060*/ 	.word	0x000001f0


	//----- nvinfo : EIATTR_CRS_STACK_SIZE
	.align		4
.L_19:
        /*0064*/ 	.byte	0x04, 0x1e
        /*0066*/ 	.short	(.L_21 - .L_20)
.L_20:
        /*0068*/ 	.word	0x00000000


	//----- nvinfo : EIATTR_CBANK_PARAM_SIZE
	.align		4
.L_21:
        /*006c*/ 	.byte	0x03, 0x19
        /*006e*/ 	.short	0x0018


	//----- nvinfo : EIATTR_PARAM_CBANK
	.align		4
        /*0070*/ 	.byte	0x04, 0x0a
        /*0072*/ 	.short	(.L_23 - .L_22)
	.align		4
.L_22:
        /*0074*/ 	.word	index@(.nv.constant0._Z14distanceKernelPfS_fi)
        /*0078*/ 	.short	0x0380
        /*007a*/ 	.short	0x0018


	//----- nvinfo : EIATTR_SW_WAR
	.align		4
.L_23:
        /*007c*/ 	.byte	0x04, 0x36
        /*007e*/ 	.short	(.L_25 - .L_24)
.L_24:
        /*0080*/ 	.word	0x00000008
.L_25:


//--------------------- .nv.callgraph             --------------------------
	.section	.nv.callgraph,"",@"SHT_CUDA_CALLGRAPH"
	.align	4
	.sectionentsize	8
	.align		4
        /*0000*/ 	.word	0x00000000
	.align		4
        /*0004*/ 	.word	0xffffffff
	.align		4
        /*0008*/ 	.word	0x00000000
	.align		4
        /*000c*/ 	.word	0xfffffffe
	.align		4
        /*0010*/ 	.word	0x00000000
	.align		4
        /*0014*/ 	.word	0xfffffffd
	.align		4
        /*0018*/ 	.word	0x00000000
	.align		4
        /*001c*/ 	.word	0xfffffffc


//--------------------- .text._Z14distanceKernelPfS_fi --------------------------
	.section	.text._Z14distanceKernelPfS_fi,"ax",@progbits
	.align	128
        .global         _Z14distanceKernelPfS_fi
        .type           _Z14distanceKernelPfS_fi,@function
        .size           _Z14distanceKernelPfS_fi,(.L_x_5 - _Z14distanceKernelPfS_fi)
        .other          _Z14distanceKernelPfS_fi,@"STO_CUDA_ENTRY STV_DEFAULT"
_Z14distanceKernelPfS_fi:
.text._Z14distanceKernelPfS_fi:
[----:B------:R-:W-:Y:S01]  /*0000*/  LDC R1, c[0x0][0x37c] ;  /* 0x0000df00ff017b82 */ /* 0x000fe20000000800 */
[----:B------:R-:W0:Y:S07]  /*0010*/  S2R R0, SR_TID.X ;  /* 0x0000000000007919 */ /* 0x000e2e0000002100 */
[----:B------:R-:W0:Y:S01]  /*0020*/  S2UR UR4, SR_CTAID.X ;  /* 0x00000000000479c3 */ /* 0x000e220000002500 */
[----:B------:R-:W1:Y:S07]  /*0030*/  LDCU UR5, c[0x0][0x394] ;  /* 0x00007280ff0577ac */ /* 0x000e6e0008000800 */
[----:B------:R-:W0:Y:S02]  /*0040*/  LDC R5, c[0x0][0x360] ;  /* 0x0000d800ff057b82 */ /* 0x000e240000000800 */
[----:B0-----:R-:W-:-:S05]  /*0050*/  IMAD R5, R5, UR4, R0 ;  /* 0x0000000405057c24 */ /* 0x001fca000f8e0200 */
[----:B-1----:R-:W-:-:S13]  /*0060*/  ISETP.GE.AND P0, PT, R5, UR5, PT ;  /* 0x0000000505007c0c */ /* 0x002fda000bf06270 */
[----:B------:R-:W-:Y:S05]  /*0070*/  @P0 EXIT ;  /* 0x000000000000094d */ /* 0x000fea0003800000 */
[----:B------:R-:W0:Y:S01]  /*0080*/  LDC.64 R2, c[0x0][0x388] ;  /* 0x0000e200ff027b82 */ /* 0x000e220000000a00 */
[----:B------:R-:W1:Y:S01]  /*0090*/  LDCU.64 UR4, c[0x0][0x358] ;  /* 0x00006b00ff0477ac */ /* 0x000e620008000a00 */
[----:B------:R-:W2:Y:S01]  /*00a0*/  LDCU UR6, c[0x0][0x390] ;  /* 0x00007200ff0677ac */ /* 0x000ea20008000800 */
[----:B0-----:R-:W-:-:S06]  /*00b0*/  IMAD.WIDE R2, R5, 0x4, R2 ;  /* 0x0000000405027825 */ /* 0x001fcc00078e0202 */
[----:B-1----:R-:W2:Y:S01]  /*00c0*/  LDG.E R2, desc[UR4][R2.64] ;  /* 0x0000000402027981 */ /* 0x002ea2000c1e1900 */
[----:B------:R-:W-:Y:S01]  /*00d0*/  BSSY.RECONVERGENT B0, `(.L_x_0) ;  /* 0x000000e000007945 */ /* 0x000fe20003800200 */
[----:B--2---:R-:W-:-:S04]  /*00e0*/  FADD R0, -R2, UR6 ;  /* 0x0000000602007e21 */ /* 0x004fc80008000100 */
[----:B------:R-:W-:-:S04]  /*00f0*/  FMUL R0, R0, R0 ;  /* 0x0000000000007220 */ /* 0x000fc80000400000 */
[----:B------:R0:W1:Y:S01]  /*0100*/  MUFU.RSQ R7, R0 ;  /* 0x0000000000077308 */ /* 0x0000620000001400 */
[----:B------:R-:W-:-:S04]  /*0110*/  IADD3 R4, PT, PT, R0, -0xd000000, RZ ;  /* 0xf300000000047810 */ /* 0x000fc80007ffe0ff */
[----:B------:R-:W-:-:S13]  /*0120*/  ISETP.GT.U32.AND P0, PT, R4, 0x727fffff, PT ;  /* 0x727fffff0400780c */ /* 0x000fda0003f04070 */
[----:B01----:R-:W-:Y:S05]  /*0130*/  @!P0 BRA `(.L_x_1) ;  /* 0x00000000000c8947 */ /* 0x003fea0003800000 */
[----:B------:R-:W-:-:S07]  /*0140*/  MOV R9, 0x160 ;  /* 0x0000016000097802 */ /* 0x000fce0000000f00 */
[----:B------:R-:W-:Y:S05]  /*0150*/  CALL.REL.NOINC `($__internal_0_$__cuda_sm20_sqrt_rn_f32_slowpath) ;  /* 0x0000000000287944 */ /* 0x000fea0003c00000 */
[----:B------:R-:W-:Y:S05]  /*0160*/  BRA `(.L_x_2) ;  /* 0x0000000000107947 */ /* 0x000fea0003800000 */
.L_x_1:
[----:B------:R-:W-:Y:S01]  /*0170*/  FMUL.FTZ R3, R0, R7 ;  /* 0x0000000700037220 */ /* 0x000fe20000410000 */
[----:B------:R-:W-:-:S03]  /*0180*/  FMUL.FTZ R7, R7, 0.5 ;  /* 0x3f00000007077820 */ /* 0x000fc60000410000 */
[----:B------:R-:W-:-:S04]  /*0190*/  FFMA R0, -R3, R3, R0 ;  /* 0x0000000303007223 */ /* 0x000fc80000000100 */
[----:B------:R-:W-:-:S07]  /*01a0*/  FFMA R7, R0, R7, R3 ;  /* 0x0000000700077223 */ /* 0x000fce0000000003 */
.L_x_2:
[----:B------:R-:W-:Y:S05]  /*01b0*/  BSYNC.RECONVERGENT B0 ;  /* 0x0000000000007941 */ /* 0x000fea0003800200 */
.L_x_0:
[----:B------:R-:W0:Y:S02]  /*01c0*/  LDC.64 R2, c[0x0][0x380] ;  /* 0x0000e000ff027b82 */ /* 0x000e240000000a00 */
[----:B0-----:R-:W-:-:S05]  /*01d0*/  IMAD.WIDE R2, R5, 0x4, R2 ;  /* 0x0000000405027825 */ /* 0x001fca00078e0202 */
[----:B------:R-:W-:Y:S01]  /*01e0*/  STG.E desc[UR4][R2.64], R7 ;  /* 0x0000000702007986 */ /* 0x000fe2000c101904 */
[----:B------:R-:W-:Y:S05]  /*01f0*/  EXIT ;  /* 0x000000000000794d */ /* 0x000fea0003800000 */
        .weak           $__internal_0_$__cuda_sm20_sqrt_rn_f32_slowpath
        .type           $__internal_0_$__cuda_sm20_sqrt_rn_f32_slowpath,@function
        .size           $__internal_0_$__cuda_sm20_sqrt_rn_f32_slowpath,(.L_x_5 - $__internal_0_$__cuda_sm20_sqrt_rn_f32_slowpath)
$__internal_0_$__cuda_sm20_sqrt_rn_f32_slowpath:
[----:B------:R-:W-:-:S13]  /*0200*/  LOP3.LUT P0, RZ, R0, 0x7fffffff, RZ, 0xc0, !PT ;  /* 0x7fffffff00ff7812 */ /* 0x000fda000780c0ff */
[----:B------:R-:W-:Y:S01]  /*0210*/  @!P0 MOV R2, R0 ;  /* 0x0000000000028202 */ /* 0x000fe20000000f00 */
[----:B------:R-:W-:Y:S06]  /*0220*/  @!P0 BRA `(.L_x_3) ;  /* 0x0000000000408947 */ /* 0x000fec0003800000 */
[----:B------:R-:W-:-:S13]  /*0230*/  FSETP.GEU.FTZ.AND P0, PT, R0, RZ, PT ;  /* 0x000000ff0000720b */ /* 0x000fda0003f1e000 */
[----:B------:R-:W-:Y:S01]  /*0240*/  @!P0 MOV R2, 0x7fffffff ;  /* 0x7fffffff00028802 */ /* 0x000fe20000000f00 */
[----:B------:R-:W-:Y:S06]  /*0250*/  @!P0 BRA `(.L_x_3) ;  /* 0x0000000000348947 */ /* 0x000fec0003800000 */
[----:B------:R-:W-:-:S13]  /*0260*/  FSETP.GTU.FTZ.AND P0, PT, |R0|, +INF , PT ;  /* 0x7f8000000000780b */ /* 0x000fda0003f1c200 */
[----:B------:R-:W-:Y:S01]  /*0270*/  @P0 FADD.FTZ R2, R0, 1 ;  /* 0x3f80000000020421 */ /* 0x000fe20000010000 */
[----:B------:R-:W-:Y:S06]  /*0280*/  @P0 BRA `(.L_x_3) ;  /* 0x0000000000280947 */ /* 0x000fec0003800000 */
[----:B------:R-:W-:-:S13]  /*0290*/  FSETP.NEU.FTZ.AND P0, PT, |R0|, +INF , PT ;  /* 0x7f8000000000780b */ /* 0x000fda0003f1d200 */
[----:B------:R-:W-:-:S04]  /*02a0*/  @P0 FFMA R3, R0, 1.84467440737095516160e+19, RZ ;  /* 0x5f80000000030823 */ /* 0x000fc800000000ff */
[----:B------:R-:W0:Y:S02]  /*02b0*/  @P0 MUFU.RSQ R2, R3 ;  /* 0x0000000300020308 */ /* 0x000e240000001400 */
[----:B0-----:R-:W-:Y:S01]  /*02c0*/  @P0 FMUL.FTZ R4, R3, R2 ;  /* 0x0000000203040220 */ /* 0x001fe20000410000 */
[----:B------:R-:W-:Y:S01]  /*02d0*/  @P0 FMUL.FTZ R8, R2, 0.5 ;  /* 0x3f00000002080820 */ /* 0x000fe20000410000 */
[----:B------:R-:W-:Y:S02]  /*02e0*/  @!P0 MOV R2, R0 ;  /* 0x0000000000028202 */ /* 0x000fe40000000f00 */
[----:B------:R-:W-:-:S04]  /*02f0*/  @P0 FADD.FTZ R6, -R4, -RZ ;  /* 0x800000ff04060221 */ /* 0x000fc80000010100 */
[----:B------:R-:W-:-:S04]  /*0300*/  @P0 FFMA R7, R4, R6, R3 ;  /* 0x0000000604070223 */ /* 0x000fc80000000003 */
[----:B------:R-:W-:-:S04]  /*0310*/  @P0 FFMA R7, R7, R8, R4 ;  /* 0x0000000807070223 */ /* 0x000fc80000000004 */
[----:B------:R-:W-:-:S07]  /*0320*/  @P0 FMUL.FTZ R2, R7, 2.3283064365386962891e-10 ;  /* 0x2f80000007020820 */ /* 0x000fce0000410000 */
.L_x_3:
[----:B------:R-:W-:Y:S01]  /*0330*/  HFMA2 R3, -RZ, RZ, 0, 0 ;  /* 0x00000000ff037431 */ /* 0x000fe200000001ff */
[----:B------:R-:W-:Y:S02]  /*0340*/  MOV R7, R2 ;  /* 0x0000000200077202 */ /* 0x000fe40000000f00 */
[----:B------:R-:W-:-:S04]  /*0350*/  MOV R2, R9 ;  /* 0x0000000900027202 */ /* 0x000fc80000000f00 */
[----:B------:R-:W-:Y:S05]  /*0360*/  RET.REL.NODEC R2 `(_Z14distanceKernelPfS_fi) ;  /* 0xfffffffc02247950 */ /* 0x000fea0003c3ffff */
.L_x_4:
[----:B------:R-:W-:-:S00]  /*0370*/  BRA `(.L_x_4) ;  /* 0xfffffffc00fc7947 */ /* 0x000fc0000383ffff */
[----:B------:R-:W-:-:S00]  /*0380*/  NOP ;  /* 0x0000000000007918 */ /* 0x000fc00000000000 */
[----:B------:R-:W-:-:S00]  /*0390*/  NOP ;  /* 0x0000000000007918 */ /* 0x000fc00000000000 */
[----:B------:R-:W-:-:S00]  /*03a0*/  NOP ;  /* 0x0000000000007918 */ /* 0x000fc00000000000 */
[----:B------:R-:W-:-:S00]  /*03b0*/  NOP ;  /* 0x0000000000007918 */ /* 0x000fc00000000000 */
[----:B------:R-:W-:-:S00]  /*03c0*/  NOP ;  /* 0x0000000000007918 */ /* 0x000fc00000000000 */
[----:B------:R-:W-:-:S00]  /*03d0*/  NOP ;  /* 0x0000000000007918 */ /* 0x000fc00000000000 */
[----:B------:R-:W-:-:S00]  /*03e0*/  NOP ;  /* 0x0000000000007918 */ /* 0x000fc00000000000 */
[----:B------:R-:W-:-:S00]  /*03f0*/  NOP ;  /* 0x0000000000007918 */ /* 0x000fc00000000000 */
.L_x_5:


//--------------------- .nv.shared.reserved.0     --------------------------
	.section	.nv.shared.reserved.0,"aw",@nobits
	.weak		__nv_reservedSMEM_offset_0_alias
	.size		__nv_reservedSMEM_offset_0_alias, 0, 64
	.other		__nv_reservedSMEM_offset_0_alias,@"STO_CUDA_RESERVED_SHARED STV_DEFAULT"
__nv_reservedSMEM_offset_0_alias:
	.zero		0
	.zero		64


//--------------------- .nv.constant0._Z14distanceKernelPfS_fi --------------------------
	.section	.nv.constant0._Z14distanceKernelPfS_fi,"a",@progbits
	.sectionflags	@""
	.align	4
.nv.constant0._Z14distanceKernelPfS_fi:
	.zero		920


//--------------------- SYMBOLS --------------------------

	.type		.nv.reservedSmem.offset0,@object
	.size		.nv.reservedSmem.offset0,0x4
